//
// Generated by NVIDIA NVVM Compiler
//
// Compiler Build ID: CL-36424714
// Cuda compilation tools, release 13.0, V13.0.88
// Based on NVVM 20.0.0
//

.version 9.0
.target sm_100
.address_size 64

	// .globl	_Z6kernelPij

.visible .entry _Z6kernelPij(
	.param .u64 .ptr .align 1 _Z6kernelPij_param_0,
	.param .u32 _Z6kernelPij_param_1
)
{
	.reg .pred 	%p<2>;
	.reg .b32 	%r<8>;
	.reg .b64 	%rd<5>;

	ld.param.u64 	%rd1, [_Z6kernelPij_param_0];
	ld.param.u32 	%r2, [_Z6kernelPij_param_1];
	mov.u32 	%r3, %ctaid.x;
	mov.u32 	%r4, %ntid.x;
	mov.u32 	%r5, %tid.x;
	mad.lo.s32 	%r1, %r3, %r4, %r5;
	setp.ge.u32 	%p1, %r1, %r2;
	@%p1 bra 	$L__BB0_2;
	cvta.to.global.u64 	%rd2, %rd1;
	mul.wide.u32 	%rd3, %r1, 4;
	add.s64 	%rd4, %rd2, %rd3;
	ld.global.u32 	%r6, [%rd4];
	add.s32 	%r7, %r6, %r1;
	st.global.u32 	[%rd4], %r7;
$L__BB0_2:
	ret;

}
	// .globl	_Z7kernel1Pij
.visible .entry _Z7kernel1Pij(
	.param .u64 .ptr .align 1 _Z7kernel1Pij_param_0,
	.param .u32 _Z7kernel1Pij_param_1
)
{
	.reg .pred 	%p<2>;
	.reg .b32 	%r<9>;
	.reg .b64 	%rd<5>;

	ld.param.u64 	%rd1, [_Z7kernel1Pij_param_0];
	ld.param.u32 	%r2, [_Z7kernel1Pij_param_1];
	mov.u32 	%r3, %ctaid.x;
	mov.u32 	%r4, %ntid.x;
	mov.u32 	%r5, %tid.x;
	mad.lo.s32 	%r1, %r3, %r4, %r5;
	setp.ge.u32 	%p1, %r1, %r2;
	@%p1 bra 	$L__BB1_2;
	cvta.to.global.u64 	%rd2, %rd1;
	shl.b32 	%r6, %r1, 1;
	mul.wide.u32 	%rd3, %r1, 4;
	add.s64 	%rd4, %rd2, %rd3;
	ld.global.u32 	%r7, [%rd4];
	add.s32 	%r8, %r7, %r6;
	st.global.u32 	[%rd4], %r8;
$L__BB1_2:
	ret;

}


// ===== COMPILED SASS (sm_100) =====

	.target	sm_100

	.elftype	@"ET_EXEC"


//--------------------- .note.nv.tkinfo           --------------------------
	.section	.note.nv.tkinfo,"",@"SHT_NOTE"
	.sectionflags	@"SHF_NOTE_NV_TKINFO"
	.tkinfo
        /*0018*/ 	.word	0x00000002
        /*0030*/ 	.string	""
        /*0030*/ 	.string	"ptxas"
        /*0030*/ 	.string	"Cuda compilation tools, release 13.0, V13.0.88"
        /*0030*/ 	.string	"Build cuda_13.0.r13.0/compiler.36424714_0"
        /*0030*/ 	.string	"-arch sm_100 -m 64 "



//--------------------- .note.nv.cuinfo           --------------------------
	.section	.note.nv.cuinfo,"",@"SHT_NOTE"
	.sectionflags	@"SHF_NOTE_NV_CUINFO"
        /*0018*/ 	.short	0x0002
        /*001a*/ 	.short	0x0064
        /*001c*/ 	.short	0x0082
	.zero		2


//--------------------- .nv.info                  --------------------------
	.section	.nv.info,"",@"SHT_CUDA_INFO"
	.align	4


	//----- nvinfo : EIATTR_REGCOUNT
	.align		4
        /*0000*/ 	.byte	0x04, 0x2f
        /*0002*/ 	.short	(.L_1 - .L_0)
	.align		4
.L_0:
        /*0004*/ 	.word	index@(_Z6kernelPij)
        /*0008*/ 	.word	0x00000008


	//----- nvinfo : EIATTR_FRAME_SIZE
	.align		4
.L_1:
        /*000c*/ 	.byte	0x04, 0x11
        /*000e*/ 	.short	(.L_3 - .L_2)
	.align		4
.L_2:
        /*0010*/ 	.word	index@(_Z6kernelPij)
        /*0014*/ 	.word	0x00000000


	//----- nvinfo : EIATTR_REGCOUNT
	.align		4
.L_3:
        /*0018*/ 	.byte	0x04, 0x2f
        /*001a*/ 	.short	(.L_5 - .L_4)
	.align		4
.L_4:
        /*001c*/ 	.word	index@(_Z7kernel1Pij)
        /*0020*/ 	.word	0x00000008


	//----- nvinfo : EIATTR_FRAME_SIZE
	.align		4
.L_5:
        /*0024*/ 	.byte	0x04, 0x11
        /*0026*/ 	.short	(.L_7 - .L_6)
	.align		4
.L_6:
        /*0028*/ 	.word	index@(_Z7kernel1Pij)
        /*002c*/ 	.word	0x00000000


	//----- nvinfo : EIATTR_MIN_STACK_SIZE
	.align		4
.L_7:
        /*0030*/ 	.byte	0x04, 0x12
        /*0032*/ 	.short	(.L_9 - .L_8)
	.align		4
.L_8:
        /*0034*/ 	.word	index@(_Z7kernel1Pij)
        /*0038*/ 	.word	0x00000000


	//----- nvinfo : EIATTR_MIN_STACK_SIZE
	.align		4
.L_9:
        /*003c*/ 	.byte	0x04, 0x12
        /*003e*/ 	.short	(.L_11 - .L_10)
	.align		4
.L_10:
        /*0040*/ 	.word	index@(_Z6kernelPij)
        /*0044*/ 	.word	0x00000000
.L_11:


//--------------------- .nv.compat                --------------------------
	.section	.nv.compat,"",@"SHT_CUDA_COMPAT_INFO"
	.align	4
        /*0000*/ 	.byte	0x02, 0x09, 0x00, 0x00, 0x02, 0x02, 0x01, 0x00, 0x02, 0x05, 0x05, 0x00, 0x03, 0x07, 0x01, 0x01
        /*0010*/ 	.byte	0x02, 0x03, 0x00, 0x00, 0x02, 0x06, 0x01, 0x00, 0x04, 0x0b, 0x08, 0x00, 0x09, 0x00, 0x00, 0x00
        /*0020*/ 	.byte	0x00, 0x00, 0x00, 0x00


//--------------------- .nv.info._Z7kernel1Pij    --------------------------
	.section	.nv.info._Z7kernel1Pij,"",@"SHT_CUDA_INFO"
	.sectionflags	@""
	.align	4


	//----- nvinfo : EIATTR_CUDA_API_VERSION
	.align		4
        /*0000*/ 	.byte	0x04, 0x37
        /*0002*/ 	.short	(.L_13 - .L_12)
.L_12:
        /*0004*/ 	.word	0x00000082


	//----- nvinfo : EIATTR_KPARAM_INFO
	.align		4
.L_13:
        /*0008*/ 	.byte	0x04, 0x17
        /*000a*/ 	.short	(.L_15 - .L_14)
.L_14:
        /*000c*/ 	.word	0x00000000
        /*0010*/ 	.short	0x0001
        /*0012*/ 	.short	0x0008
        /*0014*/ 	.byte	0x00, 0xf0, 0x11, 0x00


	//----- nvinfo : EIATTR_KPARAM_INFO
	.align		4
.L_15:
        /*0018*/ 	.byte	0x04, 0x17
        /*001a*/ 	.short	(.L_17 - .L_16)
.L_16:
        /*001c*/ 	.word	0x00000000
        /*0020*/ 	.short	0x0000
        /*0022*/ 	.short	0x0000
        /*0024*/ 	.byte	0x00, 0xf5, 0x21, 0x00


	//----- nvinfo : EIATTR_SPARSE_MMA_MASK
	.align		4
.L_17:
        /*0028*/ 	.byte	0x03, 0x50
        /*002a*/ 	.short	0x0000


	//----- nvinfo : EIATTR_MAXREG_COUNT
	.align		4
        /*002c*/ 	.byte	0x03, 0x1b
        /*002e*/ 	.short	0x00ff


	//----- nvinfo : EIATTR_MERCURY_ISA_VERSION
	.align		4
        /*0030*/ 	.byte	0x03, 0x5f
        /*0032*/ 	.short	0x0101


	//----- nvinfo : EIATTR_VRC_CTA_INIT_COUNT
	.align		4
        /*0034*/ 	.byte	0x02, 0x4a
	.zero		1
	.zero		1


	//----- nvinfo : EIATTR_EXIT_INSTR_OFFSETS
	.align		4
        /*0038*/ 	.byte	0x04, 0x1c
        /*003a*/ 	.short	(.L_19 - .L_18)


	//   ....[0]....
.L_18:
        /*003c*/ 	.word	0x00000070


	//   ....[1]....
        /*0040*/ 	.word	0x000000e0


	//----- nvinfo : EIATTR_CBANK_PARAM_SIZE
	.align		4
.L_19:
        /*0044*/ 	.byte	0x03, 0x19
        /*0046*/ 	.short	0x000c


	//----- nvinfo : EIATTR_PARAM_CBANK
	.align		4
        /*0048*/ 	.byte	0x04, 0x0a
        /*004a*/ 	.short	(.L_21 - .L_20)
	.align		4
.L_20:
        /*004c*/ 	.word	index@(.nv.constant0._Z7kernel1Pij)
        /*0050*/ 	.short	0x0380
        /*0052*/ 	.short	0x000c


	//----- nvinfo : EIATTR_SW_WAR
	.align		4
.L_21:
        /*0054*/ 	.byte	0x04, 0x36
        /*0056*/ 	.short	(.L_23 - .L_22)
.L_22:
        /*0058*/ 	.word	0x00000008
.L_23:


//--------------------- .nv.info._Z6kernelPij     --------------------------
	.section	.nv.info._Z6kernelPij,"",@"SHT_CUDA_INFO"
	.sectionflags	@""
	.align	4


	//----- nvinfo : EIATTR_CUDA_API_VERSION
	.align		4
        /*0000*/ 	.byte	0x04, 0x37
        /*0002*/ 	.short	(.L_25 - .L_24)
.L_24:
        /*0004*/ 	.word	0x00000082


	//----- nvinfo : EIATTR_KPARAM_INFO
	.align		4
.L_25:
        /*0008*/ 	.byte	0x04, 0x17
        /*000a*/ 	.short	(.L_27 - .L_26)
.L_26:
        /*000c*/ 	.word	0x00000000
        /*0010*/ 	.short	0x0001
        /*0012*/ 	.short	0x0008
        /*0014*/ 	.byte	0x00, 0xf0, 0x11, 0x00


	//----- nvinfo : EIATTR_KPARAM_INFO
	.align		4
.L_27:
        /*0018*/ 	.byte	0x04, 0x17
        /*001a*/ 	.short	(.L_29 - .L_28)
.L_28:
        /*001c*/ 	.word	0x00000000
        /*0020*/ 	.short	0x0000
        /*0022*/ 	.short	0x0000
        /*0024*/ 	.byte	0x00, 0xf5, 0x21, 0x00


	//----- nvinfo : EIATTR_SPARSE_MMA_MASK
	.align		4
.L_29:
        /*0028*/ 	.byte	0x03, 0x50
        /*002a*/ 	.short	0x0000


	//----- nvinfo : EIATTR_MAXREG_COUNT
	.align		4
        /*002c*/ 	.byte	0x03, 0x1b
        /*002e*/ 	.short	0x00ff


	//----- nvinfo : EIATTR_MERCURY_ISA_VERSION
	.align		4
        /*0030*/ 	.byte	0x03, 0x5f
        /*0032*/ 	.short	0x0101


	//----- nvinfo : EIATTR_VRC_CTA_INIT_COUNT
	.align		4
        /*0034*/ 	.byte	0x02, 0x4a
	.zero		1
	.zero		1


	//----- nvinfo : EIATTR_EXIT_INSTR_OFFSETS
	.align		4
        /*0038*/ 	.byte	0x04, 0x1c
        /*003a*/ 	.short	(.L_31 - .L_30)


	//   ....[0]....
.L_30:
        /*003c*/ 	.word	0x00000070


	//   ....[1]....
        /*0040*/ 	.word	0x000000e0


	//----- nvinfo : EIATTR_CBANK_PARAM_SIZE
	.align		4
.L_31:
        /*0044*/ 	.byte	0x03, 0x19
        /*0046*/ 	.short	0x000c


	//----- nvinfo : EIATTR_PARAM_CBANK
	.align		4
        /*0048*/ 	.byte	0x04, 0x0a
        /*004a*/ 	.short	(.L_33 - .L_32)
	.align		4
.L_32:
        /*004c*/ 	.word	index@(.nv.constant0._Z6kernelPij)
        /*0050*/ 	.short	0x0380
        /*0052*/ 	.short	0x000c


	//----- nvinfo : EIATTR_SW_WAR
	.align		4
.L_33:
        /*0054*/ 	.byte	0x04, 0x36
        /*0056*/ 	.short	(.L_35 - .L_34)
.L_34:
        /*0058*/ 	.word	0x00000008
.L_35:


//--------------------- .nv.callgraph             --------------------------
	.section	.nv.callgraph,"",@"SHT_CUDA_CALLGRAPH"
	.align	4
	.sectionentsize	8
	.align		4
        /*0000*/ 	.word	0x00000000
	.align		4
        /*0004*/ 	.word	0xffffffff
	.align		4
        /*0008*/ 	.word	0x00000000
	.align		4
        /*000c*/ 	.word	0xfffffffe
	.align		4
        /*0010*/ 	.word	0x00000000
	.align		4
        /*0014*/ 	.word	0xfffffffd
	.align		4
        /*0018*/ 	.word	0x00000000
	.align		4
        /*001c*/ 	.word	0xfffffffc


//--------------------- .text._Z7kernel1Pij       --------------------------
	.section	.text._Z7kernel1Pij,"ax",@progbits
	.align	128
        .global         _Z7kernel1Pij
        .type           _Z7kernel1Pij,@function
        .size           _Z7kernel1Pij,(.L_x_2 - _Z7kernel1Pij)
        .other          _Z7kernel1Pij,@"STO_CUDA_ENTRY STV_DEFAULT"
_Z7kernel1Pij:
.text._Z7kernel1Pij:
[----:B------:R-:W-:Y:S01]  /*0000*/  LDC R1, c[0x0][0x37c] ;  /* 0x0000df00ff017b82 */ /* 0x000fe20000000800 */
[----:B------:R-:W0:Y:S07]  /*0010*/  S2R R0, SR_TID.X ;  /* 0x0000000000007919 */ /* 0x000e2e0000002100 */
[----:B------:R-:W0:Y:S01]  /*0020*/  S2UR UR4, SR_CTAID.X ;  /* 0x00000000000479c3 */ /* 0x000e220000002500 */
[----:B------:R-:W1:Y:S07]  /*0030*/  LDCU UR5, c[0x0][0x388] ;  /* 0x00007100ff0577ac */ /* 0x000e6e0008000800 */
[----:B------:R-:W0:Y:S02]  /*0040*/  LDC R5, c[0x0][0x360] ;  /* 0x0000d800ff057b82 */ /* 0x000e240000000800 */
[----:B0-----:R-:W-:-:S05]  /*0050*/  IMAD R5, R5, UR4, R0 ;  /* 0x0000000405057c24 */ /* 0x001fca000f8e0200 */
[----:B-1----:R-:W-:-:S13]  /*0060*/  ISETP.GE.U32.AND P0, PT, R5, UR5, PT ;  /* 0x0000000505007c0c */ /* 0x002fda000bf06070 */
[----:B------:R-:W-:Y:S05]  /*0070*/  @P0 EXIT ;  /* 0x000000000000094d */ /* 0x000fea0003800000 */
[----:B------:R-:W0:Y:S01]  /*0080*/  LDC.64 R2, c[0x0][0x380] ;  /* 0x0000e000ff027b82 */ /* 0x000e220000000a00 */
[----:B------:R-:W1:Y:S01]  /*0090*/  LDCU.64 UR4, c[0x0][0x358] ;  /* 0x00006b00ff0477ac */ /* 0x000e620008000a00 */
[----:B0-----:R-:W-:-:S05]  /*00a0*/  IMAD.WIDE.U32 R2, R5, 0x4, R2 ;  /* 0x0000000405027825 */ /* 0x001fca00078e0002 */
[----:B-1----:R-:W2:Y:S02]  /*00b0*/  LDG.E R0, desc[UR4][R2.64] ;  /* 0x0000000402007981 */ /* 0x002ea4000c1e1900 */
[----:B--2---:R-:W-:-:S05]  /*00c0*/  LEA R5, R5, R0, 0x1 ;  /* 0x0000000005057211 */ /* 0x004fca00078e08ff */
[----:B------:R-:W-:Y:S01]  /*00d0*/  STG.E desc[UR4][R2.64], R5 ;  /* 0x0000000502007986 */ /* 0x000fe2000c101904 */
[----:B------:R-:W-:Y:S05]  /*00e0*/  EXIT ;  /* 0x000000000000794d */ /* 0x000fea0003800000 */
.L_x_0:
[----:B------:R-:W-:-:S00]  /*00f0*/  BRA `(.L_x_0) ;  /* 0xfffffffc00fc7947 */ /* 0x000fc0000383ffff */
[----:B------:R-:W-:-:S00]  /*0100*/  NOP ;  /* 0x0000000000007918 */ /* 0x000fc00000000000 */
[----:B------:R-:W-:-:S00]  /*0110*/  NOP ;  /* 0x0000000000007918 */ /* 0x000fc00000000000 */
[----:B------:R-:W-:-:S00]  /*0120*/  NOP ;  /* 0x0000000000007918 */ /* 0x000fc00000000000 */
[----:B------:R-:W-:-:S00]  /*0130*/  NOP ;  /* 0x0000000000007918 */ /* 0x000fc00000000000 */
[----:B------:R-:W-:-:S00]  /*0140*/  NOP ;  /* 0x0000000000007918 */ /* 0x000fc00000000000 */
[----:B------:R-:W-:-:S00]  /*0150*/  NOP ;  /* 0x0000000000007918 */ /* 0x000fc00000000000 */
[----:B------:R-:W-:-:S00]  /*0160*/  NOP ;  /* 0x0000000000007918 */ /* 0x000fc00000000000 */
[----:B------:R-:W-:-:S00]  /*0170*/  NOP ;  /* 0x0000000000007918 */ /* 0x000fc00000000000 */
.L_x_2:


//--------------------- .text._Z6kernelPij        --------------------------
	.section	.text._Z6kernelPij,"ax",@progbits
	.align	128
        .global         _Z6kernelPij
        .type           _Z6kernelPij,@function
        .size           _Z6kernelPij,(.L_x_3 - _Z6kernelPij)
        .other          _Z6kernelPij,@"STO_CUDA_ENTRY STV_DEFAULT"
_Z6kernelPij:
.text._Z6kernelPij:
        /* <DEDUP_REMOVED lines=12> */
[----:B--2---:R-:W-:-:S05]  /*00c0*/  IADD3 R5, PT, PT, R5, R0, RZ ;  /* 0x0000000005057210 */ /* 0x004fca0007ffe0ff */
[----:B------:R-:W-:Y:S01]  /*00d0*/  STG.E desc[UR4][R2.64], R5 ;  /* 0x0000000502007986 */ /* 0x000fe2000c101904 */
[----:B------:R-:W-:Y:S05]  /*00e0*/  EXIT ;  /* 0x000000000000794d */ /* 0x000fea0003800000 */
.L_x_1:
        /* <DEDUP_REMOVED lines=9> */
.L_x_3:


//--------------------- .nv.shared.reserved.0     --------------------------
	.section	.nv.shared.reserved.0,"aw",@nobits
	.weak		__nv_reservedSMEM_offset_0_alias
	.size		__nv_reservedSMEM_offset_0_alias, 0, 64
	.other		__nv_reservedSMEM_offset_0_alias,@"STO_CUDA_RESERVED_SHARED STV_DEFAULT"
__nv_reservedSMEM_offset_0_alias:
	.zero		0
	.zero		64


//--------------------- .nv.constant0._Z7kernel1Pij --------------------------
	.section	.nv.constant0._Z7kernel1Pij,"a",@progbits
	.sectionflags	@""
	.align	4
.nv.constant0._Z7kernel1Pij:
	.zero		908


//--------------------- .nv.constant0._Z6kernelPij --------------------------
	.section	.nv.constant0._Z6kernelPij,"a",@progbits
	.sectionflags	@""
	.align	4
.nv.constant0._Z6kernelPij:
	.zero		908


//--------------------- SYMBOLS --------------------------

	.type		.nv.reservedSmem.offset0,@object
	.size		.nv.reservedSmem.offset0,0x4
